//
// Generated by NVIDIA NVVM Compiler
//
// Compiler Build ID: CL-36424714
// Cuda compilation tools, release 13.0, V13.0.88
// Based on NVVM 20.0.0
//

.version 9.0
.target sm_100
.address_size 64

	// .globl	_Z10printHellov
.extern .func  (.param .b32 func_retval0) vprintf
(
	.param .b64 vprintf_param_0,
	.param .b64 vprintf_param_1
)
;
.global .align 1 .b8 $str[29] = {72, 101, 108, 108, 111, 32, 67, 85, 68, 65, 33, 32, 70, 105, 114, 115, 116, 32, 112, 114, 111, 103, 114, 97, 109, 46, 32, 10};
.global .align 1 .b8 $str$1[55] = {116, 104, 114, 101, 97, 100, 73, 100, 120, 46, 120, 32, 58, 32, 37, 100, 44, 32, 116, 104, 114, 101, 97, 100, 73, 100, 120, 46, 121, 32, 58, 32, 37, 100, 44, 32, 116, 104, 114, 101, 97, 100, 73, 100, 120, 46, 122, 32, 58, 32, 37, 100, 32, 10};
.global .align 1 .b8 $str$2[11] = {103, 105, 100, 32, 61, 32, 37, 100, 32, 10};

.visible .entry _Z10printHellov()
{
	.reg .b32 	%r<3>;
	.reg .b64 	%rd<3>;

	mov.u64 	%rd1, $str;
	cvta.global.u64 	%rd2, %rd1;
	{ // callseq 0, 0
	.param .b64 param0;
	st.param.b64 	[param0], %rd2;
	.param .b64 param1;
	st.param.b64 	[param1], 0;
	.param .b32 retval0;
	call.uni (retval0), 
	vprintf, 
	(
	param0, 
	param1
	);
	ld.param.b32 	%r1, [retval0];
	} // callseq 0
	ret;

}
	// .globl	_Z14printThreadIdxv
.visible .entry _Z14printThreadIdxv()
{
	.local .align 8 .b8 	__local_depot1[16];
	.reg .b64 	%SP;
	.reg .b64 	%SPL;
	.reg .b32 	%r<6>;
	.reg .b64 	%rd<5>;

	mov.u64 	%SPL, __local_depot1;
	cvta.local.u64 	%SP, %SPL;
	add.u64 	%rd1, %SP, 0;
	add.u64 	%rd2, %SPL, 0;
	mov.u32 	%r1, %tid.x;
	mov.u32 	%r2, %tid.y;
	mov.u32 	%r3, %tid.z;
	st.local.v2.u32 	[%rd2], {%r1, %r2};
	st.local.u32 	[%rd2+8], %r3;
	mov.u64 	%rd3, $str$1;
	cvta.global.u64 	%rd4, %rd3;
	{ // callseq 1, 0
	.param .b64 param0;
	st.param.b64 	[param0], %rd4;
	.param .b64 param1;
	st.param.b64 	[param1], %rd1;
	.param .b32 retval0;
	call.uni (retval0), 
	vprintf, 
	(
	param0, 
	param1
	);
	ld.param.b32 	%r4, [retval0];
	} // callseq 1
	ret;

}
	// .globl	_Z13printUniqueIdv
.visible .entry _Z13printUniqueIdv()
{
	.local .align 8 .b8 	__local_depot2[8];
	.reg .b64 	%SP;
	.reg .b64 	%SPL;
	.reg .b32 	%r<7>;
	.reg .b64 	%rd<5>;

	mov.u64 	%SPL, __local_depot2;
	cvta.local.u64 	%SP, %SPL;
	add.u64 	%rd1, %SP, 0;
	add.u64 	%rd2, %SPL, 0;
	mov.u32 	%r1, %tid.x;
	mov.u32 	%r2, %ctaid.x;
	mov.u32 	%r3, %ntid.x;
	mad.lo.s32 	%r4, %r2, %r3, %r1;
	st.local.u32 	[%rd2], %r4;
	mov.u64 	%rd3, $str$2;
	cvta.global.u64 	%rd4, %rd3;
	{ // callseq 2, 0
	.param .b64 param0;
	st.param.b64 	[param0], %rd4;
	.param .b64 param1;
	st.param.b64 	[param1], %rd1;
	.param .b32 retval0;
	call.uni (retval0), 
	vprintf, 
	(
	param0, 
	param1
	);
	ld.param.b32 	%r5, [retval0];
	} // callseq 2
	ret;

}


// ===== COMPILED SASS (sm_100) =====

	.target	sm_100

	.elftype	@"ET_EXEC"


//--------------------- .note.nv.tkinfo           --------------------------
	.section	.note.nv.tkinfo,"",@"SHT_NOTE"
	.sectionflags	@"SHF_NOTE_NV_TKINFO"
	.tkinfo
        /*0018*/ 	.word	0x00000002
        /*0030*/ 	.string	""
        /*0030*/ 	.string	"ptxas"
        /*0030*/ 	.string	"Cuda compilation tools, release 13.0, V13.0.88"
        /*0030*/ 	.string	"Build cuda_13.0.r13.0/compiler.36424714_0"
        /*0030*/ 	.string	"-arch sm_100 -m 64 "



//--------------------- .note.nv.cuinfo           --------------------------
	.section	.note.nv.cuinfo,"",@"SHT_NOTE"
	.sectionflags	@"SHF_NOTE_NV_CUINFO"
        /*0018*/ 	.short	0x0002
        /*001a*/ 	.short	0x0064
        /*001c*/ 	.short	0x0082
	.zero		2


//--------------------- .nv.info                  --------------------------
	.section	.nv.info,"",@"SHT_CUDA_INFO"
	.align	4


	//----- nvinfo : EIATTR_REGCOUNT
	.align		4
        /*0000*/ 	.byte	0x04, 0x2f
        /*0002*/ 	.short	(.L_4 - .L_3)
	.align		4
.L_3:
        /*0004*/ 	.word	index@(_Z10printHellov)
        /*0008*/ 	.word	0x00000018


	//----- nvinfo : EIATTR_FRAME_SIZE
	.align		4
.L_4:
        /*000c*/ 	.byte	0x04, 0x11
        /*000e*/ 	.short	(.L_6 - .L_5)
	.align		4
.L_5:
        /*0010*/ 	.word	index@(_Z10printHellov)
        /*0014*/ 	.word	0x00000000


	//----- nvinfo : EIATTR_REGCOUNT
	.align		4
.L_6:
        /*0018*/ 	.byte	0x04, 0x2f
        /*001a*/ 	.short	(.L_8 - .L_7)
	.align		4
.L_7:
        /*001c*/ 	.word	index@(_Z14printThreadIdxv)
        /*0020*/ 	.word	0x00000018


	//----- nvinfo : EIATTR_FRAME_SIZE
	.align		4
.L_8:
        /*0024*/ 	.byte	0x04, 0x11
        /*0026*/ 	.short	(.L_10 - .L_9)
	.align		4
.L_9:
        /*0028*/ 	.word	index@(_Z14printThreadIdxv)
        /*002c*/ 	.word	0x00000010


	//----- nvinfo : EIATTR_REGCOUNT
	.align		4
.L_10:
        /*0030*/ 	.byte	0x04, 0x2f
        /*0032*/ 	.short	(.L_12 - .L_11)
	.align		4
.L_11:
        /*0034*/ 	.word	index@(_Z13printUniqueIdv)
        /*0038*/ 	.word	0x00000018


	//----- nvinfo : EIATTR_FRAME_SIZE
	.align		4
.L_12:
        /*003c*/ 	.byte	0x04, 0x11
        /*003e*/ 	.short	(.L_14 - .L_13)
	.align		4
.L_13:
        /*0040*/ 	.word	index@(_Z13printUniqueIdv)
        /*0044*/ 	.word	0x00000008


	//----- nvinfo : EIATTR_MIN_STACK_SIZE
	.align		4
.L_14:
        /*0048*/ 	.byte	0x04, 0x12
        /*004a*/ 	.short	(.L_16 - .L_15)
	.align		4
.L_15:
        /*004c*/ 	.word	index@(_Z13printUniqueIdv)
        /*0050*/ 	.word	0x00000008


	//----- nvinfo : EIATTR_MIN_STACK_SIZE
	.align		4
.L_16:
        /*0054*/ 	.byte	0x04, 0x12
        /*0056*/ 	.short	(.L_18 - .L_17)
	.align		4
.L_17:
        /*0058*/ 	.word	index@(_Z14printThreadIdxv)
        /*005c*/ 	.word	0x00000010


	//----- nvinfo : EIATTR_MIN_STACK_SIZE
	.align		4
.L_18:
        /*0060*/ 	.byte	0x04, 0x12
        /*0062*/ 	.short	(.L_20 - .L_19)
	.align		4
.L_19:
        /*0064*/ 	.word	index@(_Z10printHellov)
        /*0068*/ 	.word	0x00000000
.L_20:


//--------------------- .nv.compat                --------------------------
	.section	.nv.compat,"",@"SHT_CUDA_COMPAT_INFO"
	.align	4
        /*0000*/ 	.byte	0x02, 0x09, 0x00, 0x00, 0x02, 0x02, 0x01, 0x00, 0x02, 0x05, 0x05, 0x00, 0x03, 0x07, 0x01, 0x01
        /*0010*/ 	.byte	0x02, 0x03, 0x00, 0x00, 0x02, 0x06, 0x01, 0x00, 0x04, 0x0b, 0x08, 0x00, 0x09, 0x00, 0x00, 0x00
        /*0020*/ 	.byte	0x00, 0x00, 0x00, 0x00


//--------------------- .nv.info._Z13printUniqueIdv --------------------------
	.section	.nv.info._Z13printUniqueIdv,"",@"SHT_CUDA_INFO"
	.sectionflags	@""
	.align	4


	//----- nvinfo : EIATTR_CUDA_API_VERSION
	.align		4
        /*0000*/ 	.byte	0x04, 0x37
        /*0002*/ 	.short	(.L_22 - .L_21)
.L_21:
        /*0004*/ 	.word	0x00000082


	//----- nvinfo : EIATTR_SPARSE_MMA_MASK
	.align		4
.L_22:
        /*0008*/ 	.byte	0x03, 0x50
        /*000a*/ 	.short	0x0000


	//----- nvinfo : EIATTR_MAXREG_COUNT
	.align		4
        /*000c*/ 	.byte	0x03, 0x1b
        /*000e*/ 	.short	0x00ff


	//----- nvinfo : EIATTR_EXTERNS
	.align		4
        /*0010*/ 	.byte	0x04, 0x0f
        /*0012*/ 	.short	(.L_24 - .L_23)


	//   ....[0]....
	.align		4
.L_23:
        /*0014*/ 	.word	index@(vprintf)


	//----- nvinfo : EIATTR_MERCURY_ISA_VERSION
	.align		4
.L_24:
        /*0018*/ 	.byte	0x03, 0x5f
        /*001a*/ 	.short	0x0101


	//----- nvinfo : EIATTR_VRC_CTA_INIT_COUNT
	.align		4
        /*001c*/ 	.byte	0x02, 0x4a
	.zero		1
	.zero		1


	//----- nvinfo : EIATTR_SYSCALL_OFFSETS
	.align		4
        /*0020*/ 	.byte	0x04, 0x46
        /*0022*/ 	.short	(.L_26 - .L_25)


	//   ....[0]....
.L_25:
        /*0024*/ 	.word	0x00000110


	//----- nvinfo : EIATTR_EXIT_INSTR_OFFSETS
	.align		4
.L_26:
        /*0028*/ 	.byte	0x04, 0x1c
        /*002a*/ 	.short	(.L_28 - .L_27)


	//   ....[0]....
.L_27:
        /*002c*/ 	.word	0x00000120


	//----- nvinfo : EIATTR_SW_WAR
	.align		4
.L_28:
        /*0030*/ 	.byte	0x04, 0x36
        /*0032*/ 	.short	(.L_30 - .L_29)
.L_29:
        /*0034*/ 	.word	0x00000008
.L_30:


//--------------------- .nv.info._Z14printThreadIdxv --------------------------
	.section	.nv.info._Z14printThreadIdxv,"",@"SHT_CUDA_INFO"
	.sectionflags	@""
	.align	4


	//----- nvinfo : EIATTR_CUDA_API_VERSION
	.align		4
        /*0000*/ 	.byte	0x04, 0x37
        /*0002*/ 	.short	(.L_32 - .L_31)
.L_31:
        /*0004*/ 	.word	0x00000082


	//----- nvinfo : EIATTR_SPARSE_MMA_MASK
	.align		4
.L_32:
        /*0008*/ 	.byte	0x03, 0x50
        /*000a*/ 	.short	0x0000


	//----- nvinfo : EIATTR_MAXREG_COUNT
	.align		4
        /*000c*/ 	.byte	0x03, 0x1b
        /*000e*/ 	.short	0x00ff


	//----- nvinfo : EIATTR_EXTERNS
	.align		4
        /*0010*/ 	.byte	0x04, 0x0f
        /*0012*/ 	.short	(.L_34 - .L_33)


	//   ....[0]....
	.align		4
.L_33:
        /*0014*/ 	.word	index@(vprintf)


	//----- nvinfo : EIATTR_MERCURY_ISA_VERSION
	.align		4
.L_34:
        /*0018*/ 	.byte	0x03, 0x5f
        /*001a*/ 	.short	0x0101


	//----- nvinfo : EIATTR_VRC_CTA_INIT_COUNT
	.align		4
        /*001c*/ 	.byte	0x02, 0x4a
	.zero		1
	.zero		1


	//----- nvinfo : EIATTR_SYSCALL_OFFSETS
	.align		4
        /*0020*/ 	.byte	0x04, 0x46
        /*0022*/ 	.short	(.L_36 - .L_35)


	//   ....[0]....
.L_35:
        /*0024*/ 	.word	0x00000110


	//----- nvinfo : EIATTR_EXIT_INSTR_OFFSETS
	.align		4
.L_36:
        /*0028*/ 	.byte	0x04, 0x1c
        /*002a*/ 	.short	(.L_38 - .L_37)


	//   ....[0]....
.L_37:
        /*002c*/ 	.word	0x00000120


	//----- nvinfo : EIATTR_SW_WAR
	.align		4
.L_38:
        /*0030*/ 	.byte	0x04, 0x36
        /*0032*/ 	.short	(.L_40 - .L_39)
.L_39:
        /*0034*/ 	.word	0x00000008
.L_40:


//--------------------- .nv.info._Z10printHellov  --------------------------
	.section	.nv.info._Z10printHellov,"",@"SHT_CUDA_INFO"
	.sectionflags	@""
	.align	4


	//----- nvinfo : EIATTR_CUDA_API_VERSION
	.align		4
        /*0000*/ 	.byte	0x04, 0x37
        /*0002*/ 	.short	(.L_42 - .L_41)
.L_41:
        /*0004*/ 	.word	0x00000082


	//----- nvinfo : EIATTR_SPARSE_MMA_MASK
	.align		4
.L_42:
        /*0008*/ 	.byte	0x03, 0x50
        /*000a*/ 	.short	0x0000


	//----- nvinfo : EIATTR_MAXREG_COUNT
	.align		4
        /*000c*/ 	.byte	0x03, 0x1b
        /*000e*/ 	.short	0x00ff


	//----- nvinfo : EIATTR_EXTERNS
	.align		4
        /*0010*/ 	.byte	0x04, 0x0f
        /*0012*/ 	.short	(.L_44 - .L_43)


	//   ....[0]....
	.align		4
.L_43:
        /*0014*/ 	.word	index@(vprintf)


	//----- nvinfo : EIATTR_MERCURY_ISA_VERSION
	.align		4
.L_44:
        /*0018*/ 	.byte	0x03, 0x5f
        /*001a*/ 	.short	0x0101


	//----- nvinfo : EIATTR_VRC_CTA_INIT_COUNT
	.align		4
        /*001c*/ 	.byte	0x02, 0x4a
	.zero		1
	.zero		1


	//----- nvinfo : EIATTR_SYSCALL_OFFSETS
	.align		4
        /*0020*/ 	.byte	0x04, 0x46
        /*0022*/ 	.short	(.L_46 - .L_45)


	//   ....[0]....
.L_45:
        /*0024*/ 	.word	0x00000080


	//----- nvinfo : EIATTR_EXIT_INSTR_OFFSETS
	.align		4
.L_46:
        /*0028*/ 	.byte	0x04, 0x1c
        /*002a*/ 	.short	(.L_48 - .L_47)


	//   ....[0]....
.L_47:
        /*002c*/ 	.word	0x00000090


	//----- nvinfo : EIATTR_SW_WAR
	.align		4
.L_48:
        /*0030*/ 	.byte	0x04, 0x36
        /*0032*/ 	.short	(.L_50 - .L_49)
.L_49:
        /*0034*/ 	.word	0x00000008
.L_50:


//--------------------- .nv.callgraph             --------------------------
	.section	.nv.callgraph,"",@"SHT_CUDA_CALLGRAPH"
	.align	4
	.sectionentsize	8
	.align		4
        /*0000*/ 	.word	0x00000000
	.align		4
        /*0004*/ 	.word	0xffffffff
	.align		4
        /*0008*/ 	.word	index@(_Z13printUniqueIdv)
	.align		4
        /*000c*/ 	.word	index@(vprintf)
	.align		4
        /*0010*/ 	.word	index@(_Z14printThreadIdxv)
	.align		4
        /*0014*/ 	.word	index@(vprintf)
	.align		4
        /*0018*/ 	.word	index@(_Z10printHellov)
	.align		4
        /*001c*/ 	.word	index@(vprintf)
	.align		4
        /*0020*/ 	.word	0x00000000
	.align		4
        /*0024*/ 	.word	0xfffffffe
	.align		4
        /*0028*/ 	.word	0x00000000
	.align		4
        /*002c*/ 	.word	0xfffffffd
	.align		4
        /*0030*/ 	.word	0x00000000
	.align		4
        /*0034*/ 	.word	0xfffffffc


//--------------------- .nv.constant4             --------------------------
	.section	.nv.constant4,"a",@progbits
	.align	8
	.align		8
.nv.constant4:
        /*0000*/ 	.dword	vprintf
	.align		8
        /*0008*/ 	.dword	$str
	.align		8
        /*0010*/ 	.dword	$str$1
	.align		8
        /*0018*/ 	.dword	$str$2


//--------------------- .text._Z13printUniqueIdv  --------------------------
	.section	.text._Z13printUniqueIdv,"ax",@progbits
	.align	128
        .global         _Z13printUniqueIdv
        .type           _Z13printUniqueIdv,@function
        .size           _Z13printUniqueIdv,(.L_x_6 - _Z13printUniqueIdv)
        .other          _Z13printUniqueIdv,@"STO_CUDA_ENTRY STV_DEFAULT"
_Z13printUniqueIdv:
.text._Z13printUniqueIdv:
[----:B------:R-:W0:Y:S01]  /*0000*/  LDC R1, c[0x0][0x37c] ;  /* 0x0000df00ff017b82 */ /* 0x000e220000000800 */
[----:B------:R-:W1:Y:S01]  /*0010*/  S2R R0, SR_TID.X ;  /* 0x0000000000007919 */ /* 0x000e620000002100 */
[----:B------:R-:W2:Y:S06]  /*0020*/  LDCU UR5, c[0x0][0x2fc] ;  /* 0x00005f80ff0577ac */ /* 0x000eac0008000800 */
[----:B------:R-:W1:Y:S01]  /*0030*/  S2UR UR6, SR_CTAID.X ;  /* 0x00000000000679c3 */ /* 0x000e620000002500 */
[----:B------:R-:W-:Y:S01]  /*0040*/  MOV R2, 0x0 ;  /* 0x0000000000027802 */ /* 0x000fe20000000f00 */
[----:B0-----:R-:W-:Y:S01]  /*0050*/  VIADD R1, R1, 0xfffffff8 ;  /* 0xfffffff801017836 */ /* 0x001fe20000000000 */
[----:B------:R-:W0:Y:S05]  /*0060*/  LDCU UR4, c[0x0][0x2f8] ;  /* 0x00005f00ff0477ac */ /* 0x000e2a0008000800 */
[----:B------:R-:W1:Y:S01]  /*0070*/  LDC R3, c[0x0][0x360] ;  /* 0x0000d800ff037b82 */ /* 0x000e620000000800 */
[----:B0-----:R-:W-:-:S05]  /*0080*/  IADD3 R6, P0, PT, R1, UR4, RZ ;  /* 0x0000000401067c10 */ /* 0x001fca000ff1e0ff */
[----:B--2---:R-:W-:Y:S02]  /*0090*/  IMAD.X R7, RZ, RZ, UR5, P0 ;  /* 0x00000005ff077e24 */ /* 0x004fe400080e06ff */
[----:B-1----:R-:W-:Y:S01]  /*00a0*/  IMAD R0, R3, UR6, R0 ;  /* 0x0000000603007c24 */ /* 0x002fe2000f8e0200 */
[----:B------:R-:W0:Y:S01]  /*00b0*/  LDCU.64 UR6, c[0x4][0x18] ;  /* 0x01000300ff0677ac */ /* 0x000e220008000a00 */
[----:B------:R-:W1:Y:S03]  /*00c0*/  LDC.64 R2, c[0x4][R2] ;  /* 0x0100000002027b82 */ /* 0x000e660000000a00 */
[----:B------:R2:W-:Y:S01]  /*00d0*/  STL [R1], R0 ;  /* 0x0000000001007387 */ /* 0x0005e20000100800 */
[----:B0-----:R-:W-:Y:S01]  /*00e0*/  IMAD.U32 R4, RZ, RZ, UR6 ;  /* 0x00000006ff047e24 */ /* 0x001fe2000f8e00ff */
[----:B--2---:R-:W-:-:S07]  /*00f0*/  MOV R5, UR7 ;  /* 0x0000000700057c02 */ /* 0x004fce0008000f00 */
[----:B------:R-:W-:-:S07]  /*0100*/  LEPC R20, `(.L_x_0) ;  /* 0x000000001014794e */ /* 0x000fce0000000000 */
[----:B-1----:R-:W-:Y:S05]  /*0110*/  CALL.ABS.NOINC R2 ;  /* 0x0000000002007343 */ /* 0x002fea0003c00000 */
.L_x_0:
[----:B------:R-:W-:Y:S05]  /*0120*/  EXIT ;  /* 0x000000000000794d */ /* 0x000fea0003800000 */
.L_x_1:
[----:B------:R-:W-:-:S00]  /*0130*/  BRA `(.L_x_1) ;  /* 0xfffffffc00fc7947 */ /* 0x000fc0000383ffff */
[----:B------:R-:W-:-:S00]  /*0140*/  NOP ;  /* 0x0000000000007918 */ /* 0x000fc00000000000 */
        /* <DEDUP_REMOVED lines=11> */
.L_x_6:


//--------------------- .text._Z14printThreadIdxv --------------------------
	.section	.text._Z14printThreadIdxv,"ax",@progbits
	.align	128
        .global         _Z14printThreadIdxv
        .type           _Z14printThreadIdxv,@function
        .size           _Z14printThreadIdxv,(.L_x_7 - _Z14printThreadIdxv)
        .other          _Z14printThreadIdxv,@"STO_CUDA_ENTRY STV_DEFAULT"
_Z14printThreadIdxv:
.text._Z14printThreadIdxv:
[----:B------:R-:W0:Y:S01]  /*0000*/  LDC R1, c[0x0][0x37c] ;  /* 0x0000df00ff017b82 */ /* 0x000e220000000800 */
[----:B------:R-:W1:Y:S01]  /*0010*/  S2R R8, SR_TID.X ;  /* 0x0000000000087919 */ /* 0x000e620000002100 */
[----:B0-----:R-:W-:Y:S01]  /*0020*/  VIADD R1, R1, 0xfffffff0 ;  /* 0xfffffff001017836 */ /* 0x001fe20000000000 */
[----:B------:R-:W-:Y:S01]  /*0030*/  MOV R0, 0x0 ;  /* 0x0000000000007802 */ /* 0x000fe20000000f00 */
[----:B------:R-:W0:Y:S01]  /*0040*/  LDCU UR4, c[0x0][0x2f8] ;  /* 0x00005f00ff0477ac */ /* 0x000e220008000800 */
[----:B------:R-:W1:Y:S03]  /*0050*/  S2R R9, SR_TID.Y ;  /* 0x0000000000097919 */ /* 0x000e660000002200 */
[----:B------:R2:W3:Y:S01]  /*0060*/  LDC.64 R2, c[0x4][R0] ;  /* 0x0100000000027b82 */ /* 0x0004e20000000a00 */
[----:B------:R-:W4:Y:S01]  /*0070*/  LDCU.64 UR6, c[0x4][0x10] ;  /* 0x01000200ff0677ac */ /* 0x000f220008000a00 */
[----:B------:R-:W5:Y:S01]  /*0080*/  S2R R10, SR_TID.Z ;  /* 0x00000000000a7919 */ /* 0x000f620000002300 */
[----:B------:R-:W2:Y:S01]  /*0090*/  LDCU UR5, c[0x0][0x2fc] ;  /* 0x00005f80ff0577ac */ /* 0x000ea20008000800 */
[----:B0-----:R-:W-:Y:S01]  /*00a0*/  IADD3 R6, P0, PT, R1, UR4, RZ ;  /* 0x0000000401067c10 */ /* 0x001fe2000ff1e0ff */
[----:B----4-:R-:W-:Y:S01]  /*00b0*/  IMAD.U32 R4, RZ, RZ, UR6 ;  /* 0x00000006ff047e24 */ /* 0x010fe2000f8e00ff */
[----:B------:R-:W-:-:S03]  /*00c0*/  MOV R5, UR7 ;  /* 0x0000000700057c02 */ /* 0x000fc60008000f00 */
[----:B--2---:R-:W-:Y:S01]  /*00d0*/  IMAD.X R7, RZ, RZ, UR5, P0 ;  /* 0x00000005ff077e24 */ /* 0x004fe200080e06ff */
[----:B-1----:R0:W-:Y:S04]  /*00e0*/  STL.64 [R1], R8 ;  /* 0x0000000801007387 */ /* 0x0021e80000100a00 */
[----:B-----5:R0:W-:Y:S03]  /*00f0*/  STL [R1+0x8], R10 ;  /* 0x0000080a01007387 */ /* 0x0201e60000100800 */
[----:B------:R-:W-:-:S07]  /*0100*/  LEPC R20, `(.L_x_2) ;  /* 0x000000001014794e */ /* 0x000fce0000000000 */
[----:B0--3--:R-:W-:Y:S05]  /*0110*/  CALL.ABS.NOINC R2 ;  /* 0x0000000002007343 */ /* 0x009fea0003c00000 */
.L_x_2:
[----:B------:R-:W-:Y:S05]  /*0120*/  EXIT ;  /* 0x000000000000794d */ /* 0x000fea0003800000 */
.L_x_3:
        /* <DEDUP_REMOVED lines=13> */
.L_x_7:


//--------------------- .text._Z10printHellov     --------------------------
	.section	.text._Z10printHellov,"ax",@progbits
	.align	128
        .global         _Z10printHellov
        .type           _Z10printHellov,@function
        .size           _Z10printHellov,(.L_x_8 - _Z10printHellov)
        .other          _Z10printHellov,@"STO_CUDA_ENTRY STV_DEFAULT"
_Z10printHellov:
.text._Z10printHellov:
[----:B------:R-:W0:Y:S01]  /*0000*/  LDC R1, c[0x0][0x37c] ;  /* 0x0000df00ff017b82 */ /* 0x000e220000000800 */
[----:B------:R-:W-:Y:S01]  /*0010*/  MOV R0, 0x0 ;  /* 0x0000000000007802 */ /* 0x000fe20000000f00 */
[----:B------:R-:W1:Y:S01]  /*0020*/  LDCU.64 UR4, c[0x4][0x8] ;  /* 0x01000100ff0477ac */ /* 0x000e620008000a00 */
[----:B------:R-:W-:-:S05]  /*0030*/  CS2R R6, SRZ ;  /* 0x0000000000067805 */ /* 0x000fca000001ff00 */
[----:B------:R2:W3:Y:S01]  /*0040*/  LDC.64 R2, c[0x4][R0] ;  /* 0x0100000000027b82 */ /* 0x0004e20000000a00 */
[----:B-1----:R-:W-:Y:S02]  /*0050*/  IMAD.U32 R4, RZ, RZ, UR4 ;  /* 0x00000004ff047e24 */ /* 0x002fe4000f8e00ff */
[----:B--2---:R-:W-:-:S07]  /*0060*/  IMAD.U32 R5, RZ, RZ, UR5 ;  /* 0x00000005ff057e24 */ /* 0x004fce000f8e00ff */
[----:B------:R-:W-:-:S07]  /*0070*/  LEPC R20, `(.L_x_4) ;  /* 0x000000001014794e */ /* 0x000fce0000000000 */
[----:B0--3--:R-:W-:Y:S05]  /*0080*/  CALL.ABS.NOINC R2 ;  /* 0x0000000002007343 */ /* 0x009fea0003c00000 */
.L_x_4:
[----:B------:R-:W-:Y:S05]  /*0090*/  EXIT ;  /* 0x000000000000794d */ /* 0x000fea0003800000 */
.L_x_5:
        /* <DEDUP_REMOVED lines=14> */
.L_x_8:


//--------------------- .nv.global.init           --------------------------
	.section	.nv.global.init,"aw",@progbits
.nv.global.init:
	.type		$str$2,@object
	.size		$str$2,($str - $str$2)
$str$2:
        /*0000*/ 	.byte	0x67, 0x69, 0x64, 0x20, 0x3d, 0x20, 0x25, 0x64, 0x20, 0x0a, 0x00
	.type		$str,@object
	.size		$str,($str$1 - $str)
$str:
        /*000b*/ 	.byte	0x48, 0x65, 0x6c, 0x6c, 0x6f, 0x20, 0x43, 0x55, 0x44, 0x41, 0x21, 0x20, 0x46, 0x69, 0x72, 0x73
        /*001b*/ 	.byte	0x74, 0x20, 0x70, 0x72, 0x6f, 0x67, 0x72, 0x61, 0x6d, 0x2e, 0x20, 0x0a, 0x00
	.type		$str$1,@object
	.size		$str$1,(.L_1 - $str$1)
$str$1:
        /*0028*/ 	.byte	0x74, 0x68, 0x72, 0x65, 0x61, 0x64, 0x49, 0x64, 0x78, 0x2e, 0x78, 0x20, 0x3a, 0x20, 0x25, 0x64
        /*0038*/ 	.byte	0x2c, 0x20, 0x74, 0x68, 0x72, 0x65, 0x61, 0x64, 0x49, 0x64, 0x78, 0x2e, 0x79, 0x20, 0x3a, 0x20
        /*0048*/ 	.byte	0x25, 0x64, 0x2c, 0x20, 0x74, 0x68, 0x72, 0x65, 0x61, 0x64, 0x49, 0x64, 0x78, 0x2e, 0x7a, 0x20
        /*0058*/ 	.byte	0x3a, 0x20, 0x25, 0x64, 0x20, 0x0a, 0x00
.L_1:


//--------------------- .nv.shared.reserved.0     --------------------------
	.section	.nv.shared.reserved.0,"aw",@nobits
	.weak		__nv_reservedSMEM_offset_0_alias
	.size		__nv_reservedSMEM_offset_0_alias, 0, 64
	.other		__nv_reservedSMEM_offset_0_alias,@"STO_CUDA_RESERVED_SHARED STV_DEFAULT"
__nv_reservedSMEM_offset_0_alias:
	.zero		0
	.zero		64


//--------------------- .nv.constant0._Z13printUniqueIdv --------------------------
	.section	.nv.constant0._Z13printUniqueIdv,"a",@progbits
	.sectionflags	@""
	.align	4
.nv.constant0._Z13printUniqueIdv:
	.zero		896


//--------------------- .nv.constant0._Z14printThreadIdxv --------------------------
	.section	.nv.constant0._Z14printThreadIdxv,"a",@progbits
	.sectionflags	@""
	.align	4
.nv.constant0._Z14printThreadIdxv:
	.zero		896


//--------------------- .nv.constant0._Z10printHellov --------------------------
	.section	.nv.constant0._Z10printHellov,"a",@progbits
	.sectionflags	@""
	.align	4
.nv.constant0._Z10printHellov:
	.zero		896


//--------------------- SYMBOLS --------------------------

	.type		.nv.reservedSmem.offset0,@object
	.size		.nv.reservedSmem.offset0,0x4
	.type		vprintf,@function
